//
// Generated by NVIDIA NVVM Compiler
//
// Compiler Build ID: CL-36424714
// Cuda compilation tools, release 13.0, V13.0.88
// Based on NVVM 20.0.0
//

.version 9.0
.target sm_100
.address_size 64

	// .globl	_Z14someFunction2DPimii

.visible .entry _Z14someFunction2DPimii(
	.param .u64 .ptr .align 1 _Z14someFunction2DPimii_param_0,
	.param .u64 _Z14someFunction2DPimii_param_1,
	.param .u32 _Z14someFunction2DPimii_param_2,
	.param .u32 _Z14someFunction2DPimii_param_3
)
{


	ret;

}
	// .globl	_Z14someFunction3D14cudaPitchedPtriii
.visible .entry _Z14someFunction3D14cudaPitchedPtriii(
	.param .align 8 .b8 _Z14someFunction3D14cudaPitchedPtriii_param_0[32],
	.param .u32 _Z14someFunction3D14cudaPitchedPtriii_param_1,
	.param .u32 _Z14someFunction3D14cudaPitchedPtriii_param_2,
	.param .u32 _Z14someFunction3D14cudaPitchedPtriii_param_3
)
{


	ret;

}


// ===== COMPILED SASS (sm_100) =====

	.target	sm_100

	.elftype	@"ET_EXEC"


//--------------------- .note.nv.tkinfo           --------------------------
	.section	.note.nv.tkinfo,"",@"SHT_NOTE"
	.sectionflags	@"SHF_NOTE_NV_TKINFO"
	.tkinfo
        /*0018*/ 	.word	0x00000002
        /*0030*/ 	.string	""
        /*0030*/ 	.string	"ptxas"
        /*0030*/ 	.string	"Cuda compilation tools, release 13.0, V13.0.88"
        /*0030*/ 	.string	"Build cuda_13.0.r13.0/compiler.36424714_0"
        /*0030*/ 	.string	"-arch sm_100 -m 64 "



//--------------------- .note.nv.cuinfo           --------------------------
	.section	.note.nv.cuinfo,"",@"SHT_NOTE"
	.sectionflags	@"SHF_NOTE_NV_CUINFO"
        /*0018*/ 	.short	0x0002
        /*001a*/ 	.short	0x0064
        /*001c*/ 	.short	0x0082
	.zero		2


//--------------------- .nv.info                  --------------------------
	.section	.nv.info,"",@"SHT_CUDA_INFO"
	.align	4


	//----- nvinfo : EIATTR_REGCOUNT
	.align		4
        /*0000*/ 	.byte	0x04, 0x2f
        /*0002*/ 	.short	(.L_1 - .L_0)
	.align		4
.L_0:
        /*0004*/ 	.word	index@(_Z14someFunction2DPimii)
        /*0008*/ 	.word	0x00000004


	//----- nvinfo : EIATTR_FRAME_SIZE
	.align		4
.L_1:
        /*000c*/ 	.byte	0x04, 0x11
        /*000e*/ 	.short	(.L_3 - .L_2)
	.align		4
.L_2:
        /*0010*/ 	.word	index@(_Z14someFunction2DPimii)
        /*0014*/ 	.word	0x00000000


	//----- nvinfo : EIATTR_REGCOUNT
	.align		4
.L_3:
        /*0018*/ 	.byte	0x04, 0x2f
        /*001a*/ 	.short	(.L_5 - .L_4)
	.align		4
.L_4:
        /*001c*/ 	.word	index@(_Z14someFunction3D14cudaPitchedPtriii)
        /*0020*/ 	.word	0x00000004


	//----- nvinfo : EIATTR_FRAME_SIZE
	.align		4
.L_5:
        /*0024*/ 	.byte	0x04, 0x11
        /*0026*/ 	.short	(.L_7 - .L_6)
	.align		4
.L_6:
        /*0028*/ 	.word	index@(_Z14someFunction3D14cudaPitchedPtriii)
        /*002c*/ 	.word	0x00000000


	//----- nvinfo : EIATTR_MIN_STACK_SIZE
	.align		4
.L_7:
        /*0030*/ 	.byte	0x04, 0x12
        /*0032*/ 	.short	(.L_9 - .L_8)
	.align		4
.L_8:
        /*0034*/ 	.word	index@(_Z14someFunction3D14cudaPitchedPtriii)
        /*0038*/ 	.word	0x00000000


	//----- nvinfo : EIATTR_MIN_STACK_SIZE
	.align		4
.L_9:
        /*003c*/ 	.byte	0x04, 0x12
        /*003e*/ 	.short	(.L_11 - .L_10)
	.align		4
.L_10:
        /*0040*/ 	.word	index@(_Z14someFunction2DPimii)
        /*0044*/ 	.word	0x00000000
.L_11:


//--------------------- .nv.compat                --------------------------
	.section	.nv.compat,"",@"SHT_CUDA_COMPAT_INFO"
	.align	4
        /*0000*/ 	.byte	0x02, 0x09, 0x00, 0x00, 0x02, 0x02, 0x01, 0x00, 0x02, 0x05, 0x05, 0x00, 0x03, 0x07, 0x01, 0x01
        /*0010*/ 	.byte	0x02, 0x03, 0x00, 0x00, 0x02, 0x06, 0x01, 0x00, 0x04, 0x0b, 0x08, 0x00, 0x09, 0x00, 0x00, 0x00
        /*0020*/ 	.byte	0x00, 0x00, 0x00, 0x00


//--------------------- .nv.info._Z14someFunction3D14cudaPitchedPtriii --------------------------
	.section	.nv.info._Z14someFunction3D14cudaPitchedPtriii,"",@"SHT_CUDA_INFO"
	.sectionflags	@""
	.align	4


	//----- nvinfo : EIATTR_CUDA_API_VERSION
	.align		4
        /*0000*/ 	.byte	0x04, 0x37
        /*0002*/ 	.short	(.L_13 - .L_12)
.L_12:
        /*0004*/ 	.word	0x00000082


	//----- nvinfo : EIATTR_KPARAM_INFO
	.align		4
.L_13:
        /*0008*/ 	.byte	0x04, 0x17
        /*000a*/ 	.short	(.L_15 - .L_14)
.L_14:
        /*000c*/ 	.word	0x00000000
        /*0010*/ 	.short	0x0003
        /*0012*/ 	.short	0x0028
        /*0014*/ 	.byte	0x00, 0xf0, 0x11, 0x00


	//----- nvinfo : EIATTR_KPARAM_INFO
	.align		4
.L_15:
        /*0018*/ 	.byte	0x04, 0x17
        /*001a*/ 	.short	(.L_17 - .L_16)
.L_16:
        /*001c*/ 	.word	0x00000000
        /*0020*/ 	.short	0x0002
        /*0022*/ 	.short	0x0024
        /*0024*/ 	.byte	0x00, 0xf0, 0x11, 0x00


	//----- nvinfo : EIATTR_KPARAM_INFO
	.align		4
.L_17:
        /*0028*/ 	.byte	0x04, 0x17
        /*002a*/ 	.short	(.L_19 - .L_18)
.L_18:
        /*002c*/ 	.word	0x00000000
        /*0030*/ 	.short	0x0001
        /*0032*/ 	.short	0x0020
        /*0034*/ 	.byte	0x00, 0xf0, 0x11, 0x00


	//----- nvinfo : EIATTR_KPARAM_INFO
	.align		4
.L_19:
        /*0038*/ 	.byte	0x04, 0x17
        /*003a*/ 	.short	(.L_21 - .L_20)
.L_20:
        /*003c*/ 	.word	0x00000000
        /*0040*/ 	.short	0x0000
        /*0042*/ 	.short	0x0000
        /*0044*/ 	.byte	0x00, 0xf0, 0x81, 0x00


	//----- nvinfo : EIATTR_SPARSE_MMA_MASK
	.align		4
.L_21:
        /*0048*/ 	.byte	0x03, 0x50
        /*004a*/ 	.short	0x0000


	//----- nvinfo : EIATTR_MAXREG_COUNT
	.align		4
        /*004c*/ 	.byte	0x03, 0x1b
        /*004e*/ 	.short	0x00ff


	//----- nvinfo : EIATTR_MERCURY_ISA_VERSION
	.align		4
        /*0050*/ 	.byte	0x03, 0x5f
        /*0052*/ 	.short	0x0101


	//----- nvinfo : EIATTR_VRC_CTA_INIT_COUNT
	.align		4
        /*0054*/ 	.byte	0x02, 0x4a
	.zero		1
	.zero		1


	//----- nvinfo : EIATTR_EXIT_INSTR_OFFSETS
	.align		4
        /*0058*/ 	.byte	0x04, 0x1c
        /*005a*/ 	.short	(.L_23 - .L_22)


	//   ....[0]....
.L_22:
        /*005c*/ 	.word	0x00000010


	//----- nvinfo : EIATTR_CBANK_PARAM_SIZE
	.align		4
.L_23:
        /*0060*/ 	.byte	0x03, 0x19
        /*0062*/ 	.short	0x002c


	//----- nvinfo : EIATTR_PARAM_CBANK
	.align		4
        /*0064*/ 	.byte	0x04, 0x0a
        /*0066*/ 	.short	(.L_25 - .L_24)
	.align		4
.L_24:
        /*0068*/ 	.word	index@(.nv.constant0._Z14someFunction3D14cudaPitchedPtriii)
        /*006c*/ 	.short	0x0380
        /*006e*/ 	.short	0x002c


	//----- nvinfo : EIATTR_SW_WAR
	.align		4
.L_25:
        /*0070*/ 	.byte	0x04, 0x36
        /*0072*/ 	.short	(.L_27 - .L_26)
.L_26:
        /*0074*/ 	.word	0x00000008
.L_27:


//--------------------- .nv.info._Z14someFunction2DPimii --------------------------
	.section	.nv.info._Z14someFunction2DPimii,"",@"SHT_CUDA_INFO"
	.sectionflags	@""
	.align	4


	//----- nvinfo : EIATTR_CUDA_API_VERSION
	.align		4
        /*0000*/ 	.byte	0x04, 0x37
        /*0002*/ 	.short	(.L_29 - .L_28)
.L_28:
        /*0004*/ 	.word	0x00000082


	//----- nvinfo : EIATTR_KPARAM_INFO
	.align		4
.L_29:
        /*0008*/ 	.byte	0x04, 0x17
        /*000a*/ 	.short	(.L_31 - .L_30)
.L_30:
        /*000c*/ 	.word	0x00000000
        /*0010*/ 	.short	0x0003
        /*0012*/ 	.short	0x0014
        /*0014*/ 	.byte	0x00, 0xf0, 0x11, 0x00


	//----- nvinfo : EIATTR_KPARAM_INFO
	.align		4
.L_31:
        /*0018*/ 	.byte	0x04, 0x17
        /*001a*/ 	.short	(.L_33 - .L_32)
.L_32:
        /*001c*/ 	.word	0x00000000
        /*0020*/ 	.short	0x0002
        /*0022*/ 	.short	0x0010
        /*0024*/ 	.byte	0x00, 0xf0, 0x11, 0x00


	//----- nvinfo : EIATTR_KPARAM_INFO
	.align		4
.L_33:
        /*0028*/ 	.byte	0x04, 0x17
        /*002a*/ 	.short	(.L_35 - .L_34)
.L_34:
        /*002c*/ 	.word	0x00000000
        /*0030*/ 	.short	0x0001
        /*0032*/ 	.short	0x0008
        /*0034*/ 	.byte	0x00, 0xf0, 0x21, 0x00


	//----- nvinfo : EIATTR_KPARAM_INFO
	.align		4
.L_35:
        /*0038*/ 	.byte	0x04, 0x17
        /*003a*/ 	.short	(.L_37 - .L_36)
.L_36:
        /*003c*/ 	.word	0x00000000
        /*0040*/ 	.short	0x0000
        /*0042*/ 	.short	0x0000
        /*0044*/ 	.byte	0x00, 0xf5, 0x21, 0x00


	//----- nvinfo : EIATTR_SPARSE_MMA_MASK
	.align		4
.L_37:
        /*0048*/ 	.byte	0x03, 0x50
        /*004a*/ 	.short	0x0000


	//----- nvinfo : EIATTR_MAXREG_COUNT
	.align		4
        /*004c*/ 	.byte	0x03, 0x1b
        /*004e*/ 	.short	0x00ff


	//----- nvinfo : EIATTR_MERCURY_ISA_VERSION
	.align		4
        /*0050*/ 	.byte	0x03, 0x5f
        /*0052*/ 	.short	0x0101


	//----- nvinfo : EIATTR_VRC_CTA_INIT_COUNT
	.align		4
        /*0054*/ 	.byte	0x02, 0x4a
	.zero		1
	.zero		1


	//----- nvinfo : EIATTR_EXIT_INSTR_OFFSETS
	.align		4
        /*0058*/ 	.byte	0x04, 0x1c
        /*005a*/ 	.short	(.L_39 - .L_38)


	//   ....[0]....
.L_38:
        /*005c*/ 	.word	0x00000010


	//----- nvinfo : EIATTR_CBANK_PARAM_SIZE
	.align		4
.L_39:
        /*0060*/ 	.byte	0x03, 0x19
        /*0062*/ 	.short	0x0018


	//----- nvinfo : EIATTR_PARAM_CBANK
	.align		4
        /*0064*/ 	.byte	0x04, 0x0a
        /*0066*/ 	.short	(.L_41 - .L_40)
	.align		4
.L_40:
        /*0068*/ 	.word	index@(.nv.constant0._Z14someFunction2DPimii)
        /*006c*/ 	.short	0x0380
        /*006e*/ 	.short	0x0018


	//----- nvinfo : EIATTR_SW_WAR
	.align		4
.L_41:
        /*0070*/ 	.byte	0x04, 0x36
        /*0072*/ 	.short	(.L_43 - .L_42)
.L_42:
        /*0074*/ 	.word	0x00000008
.L_43:


//--------------------- .nv.callgraph             --------------------------
	.section	.nv.callgraph,"",@"SHT_CUDA_CALLGRAPH"
	.align	4
	.sectionentsize	8
	.align		4
        /*0000*/ 	.word	0x00000000
	.align		4
        /*0004*/ 	.word	0xffffffff
	.align		4
        /*0008*/ 	.word	0x00000000
	.align		4
        /*000c*/ 	.word	0xfffffffe
	.align		4
        /*0010*/ 	.word	0x00000000
	.align		4
        /*0014*/ 	.word	0xfffffffd
	.align		4
        /*0018*/ 	.word	0x00000000
	.align		4
        /*001c*/ 	.word	0xfffffffc


//--------------------- .text._Z14someFunction3D14cudaPitchedPtriii --------------------------
	.section	.text._Z14someFunction3D14cudaPitchedPtriii,"ax",@progbits
	.align	128
        .global         _Z14someFunction3D14cudaPitchedPtriii
        .type           _Z14someFunction3D14cudaPitchedPtriii,@function
        .size           _Z14someFunction3D14cudaPitchedPtriii,(.L_x_2 - _Z14someFunction3D14cudaPitchedPtriii)
        .other          _Z14someFunction3D14cudaPitchedPtriii,@"STO_CUDA_ENTRY STV_DEFAULT"
_Z14someFunction3D14cudaPitchedPtriii:
.text._Z14someFunction3D14cudaPitchedPtriii:
[----:B------:R-:W-:Y:S01]  /*0000*/  LDC R1, c[0x0][0x37c] ;  /* 0x0000df00ff017b82 */ /* 0x000fe20000000800 */
[----:B------:R-:W-:Y:S05]  /*0010*/  EXIT ;  /* 0x000000000000794d */ /* 0x000fea0003800000 */
.L_x_0:
[----:B------:R-:W-:-:S00]  /*0020*/  BRA `(.L_x_0) ;  /* 0xfffffffc00fc7947 */ /* 0x000fc0000383ffff */
[----:B------:R-:W-:-:S00]  /*0030*/  NOP ;  /* 0x0000000000007918 */ /* 0x000fc00000000000 */
        /* <DEDUP_REMOVED lines=12> */
.L_x_2:


//--------------------- .text._Z14someFunction2DPimii --------------------------
	.section	.text._Z14someFunction2DPimii,"ax",@progbits
	.align	128
        .global         _Z14someFunction2DPimii
        .type           _Z14someFunction2DPimii,@function
        .size           _Z14someFunction2DPimii,(.L_x_3 - _Z14someFunction2DPimii)
        .other          _Z14someFunction2DPimii,@"STO_CUDA_ENTRY STV_DEFAULT"
_Z14someFunction2DPimii:
.text._Z14someFunction2DPimii:
[----:B------:R-:W-:Y:S01]  /*0000*/  LDC R1, c[0x0][0x37c] ;  /* 0x0000df00ff017b82 */ /* 0x000fe20000000800 */
[----:B------:R-:W-:Y:S05]  /*0010*/  EXIT ;  /* 0x000000000000794d */ /* 0x000fea0003800000 */
.L_x_1:
        /* <DEDUP_REMOVED lines=14> */
.L_x_3:


//--------------------- .nv.shared.reserved.0     --------------------------
	.section	.nv.shared.reserved.0,"aw",@nobits
	.weak		__nv_reservedSMEM_offset_0_alias
	.size		__nv_reservedSMEM_offset_0_alias, 0, 64
	.other		__nv_reservedSMEM_offset_0_alias,@"STO_CUDA_RESERVED_SHARED STV_DEFAULT"
__nv_reservedSMEM_offset_0_alias:
	.zero		0
	.zero		64


//--------------------- .nv.constant0._Z14someFunction3D14cudaPitchedPtriii --------------------------
	.section	.nv.constant0._Z14someFunction3D14cudaPitchedPtriii,"a",@progbits
	.sectionflags	@""
	.align	4
.nv.constant0._Z14someFunction3D14cudaPitchedPtriii:
	.zero		940


//--------------------- .nv.constant0._Z14someFunction2DPimii --------------------------
	.section	.nv.constant0._Z14someFunction2DPimii,"a",@progbits
	.sectionflags	@""
	.align	4
.nv.constant0._Z14someFunction2DPimii:
	.zero		920


//--------------------- SYMBOLS --------------------------

	.type		.nv.reservedSmem.offset0,@object
	.size		.nv.reservedSmem.offset0,0x4
